//
// Generated by NVIDIA NVVM Compiler
//
// Compiler Build ID: CL-36424714
// Cuda compilation tools, release 13.0, V13.0.88
// Based on NVVM 20.0.0
//

.version 9.0
.target sm_100
.address_size 64

	// .globl	_Z26work_efficient_scan_kernelPilS_

.visible .entry _Z26work_efficient_scan_kernelPilS_(
	.param .u64 .ptr .align 1 _Z26work_efficient_scan_kernelPilS__param_0,
	.param .u64 _Z26work_efficient_scan_kernelPilS__param_1,
	.param .u64 .ptr .align 1 _Z26work_efficient_scan_kernelPilS__param_2
)
{
	.reg .pred 	%p<21>;
	.reg .b32 	%r<40>;
	.reg .b64 	%rd<54>;

	ld.param.u64 	%rd24, [_Z26work_efficient_scan_kernelPilS__param_0];
	ld.param.u64 	%rd22, [_Z26work_efficient_scan_kernelPilS__param_1];
	ld.param.u64 	%rd23, [_Z26work_efficient_scan_kernelPilS__param_2];
	cvta.to.global.u64 	%rd1, %rd24;
	mov.u32 	%r16, %ctaid.x;
	mov.u32 	%r17, %ntid.x;
	mov.u32 	%r1, %tid.x;
	mad.lo.s32 	%r2, %r16, %r17, %r1;
	setp.lt.s64 	%p1, %rd22, 2;
	@%p1 bra 	$L__BB0_6;
	cvt.u64.u32 	%rd2, %r2;
	mul.wide.u32 	%rd26, %r2, 4;
	add.s64 	%rd3, %rd1, %rd26;
	mov.b64 	%rd48, 2;
$L__BB0_2:
	setp.lt.s32 	%p2, %r2, 1;
	bar.sync 	0;
	@%p2 bra 	$L__BB0_5;
	setp.le.u64 	%p3, %rd22, %rd2;
	add.s64 	%rd27, %rd48, 2147483647;
	and.b64  	%rd28, %rd27, %rd2;
	add.s64 	%rd29, %rd48, -1;
	setp.ne.s64 	%p4, %rd28, %rd29;
	or.pred  	%p5, %p3, %p4;
	@%p5 bra 	$L__BB0_5;
	shr.u64 	%rd30, %rd48, 1;
	sub.s64 	%rd31, %rd2, %rd30;
	shl.b64 	%rd32, %rd31, 2;
	add.s64 	%rd33, %rd1, %rd32;
	ld.global.u32 	%r18, [%rd33];
	ld.global.u32 	%r19, [%rd3];
	add.s32 	%r20, %r19, %r18;
	st.global.u32 	[%rd3], %r20;
$L__BB0_5:
	shl.b64 	%rd48, %rd48, 1;
	setp.gt.s64 	%p6, %rd48, %rd22;
	@%p6 bra 	$L__BB0_6;
	bra.uni 	$L__BB0_2;
$L__BB0_6:
	setp.lt.s64 	%p7, %rd22, 1;
	@%p7 bra 	$L__BB0_29;
	cvt.s64.s32 	%rd4, %r2;
	add.s32 	%r3, %r2, 1;
	cvt.s64.s32 	%rd5, %r3;
	popc.b32 	%r4, %r3;
	cvt.u32.u64 	%r5, %rd22;
	mul.wide.s32 	%rd34, %r2, 4;
	add.s64 	%rd6, %rd1, %rd34;
	cvt.u32.u64 	%r22, %rd5;
	mov.u64 	%rd49, %rd22;
$L__BB0_8:
	mov.u64 	%rd9, %rd49;
	setp.le.s64 	%p8, %rd22, %rd4;
	bar.sync 	0;
	@%p8 bra 	$L__BB0_28;
	or.b64  	%rd35, %rd5, %rd9;
	and.b64  	%rd36, %rd35, -4294967296;
	setp.ne.s64 	%p9, %rd36, 0;
	@%p9 bra 	$L__BB0_11;
	cvt.u32.u64 	%r21, %rd9;
	rem.u32 	%r23, %r22, %r21;
	cvt.u64.u32 	%rd50, %r23;
	bra.uni 	$L__BB0_12;
$L__BB0_11:
	rem.s64 	%rd50, %rd5, %rd9;
$L__BB0_12:
	setp.ne.s64 	%p10, %rd50, 0;
	@%p10 bra 	$L__BB0_28;
	shl.b64 	%rd13, %rd9, 1;
	or.b64  	%rd37, %rd5, %rd13;
	and.b64  	%rd38, %rd37, -4294967296;
	setp.ne.s64 	%p11, %rd38, 0;
	@%p11 bra 	$L__BB0_15;
	cvt.u32.u64 	%r24, %rd13;
	rem.u32 	%r26, %r22, %r24;
	cvt.u64.u32 	%rd51, %r26;
	bra.uni 	$L__BB0_16;
$L__BB0_15:
	rem.s64 	%rd51, %rd5, %rd13;
$L__BB0_16:
	setp.eq.s64 	%p12, %rd51, 0;
	@%p12 bra 	$L__BB0_28;
	setp.lt.u32 	%p13, %r4, 2;
	mov.u32 	%r35, %r3;
	@%p13 bra 	$L__BB0_21;
	mov.b32 	%r34, -2147483648;
$L__BB0_19:
	mov.u32 	%r6, %r34;
	and.b32  	%r28, %r6, %r3;
	setp.eq.s32 	%p14, %r28, 0;
	shr.u32 	%r34, %r6, 1;
	@%p14 bra 	$L__BB0_19;
	shl.b32 	%r35, %r6, 1;
$L__BB0_21:
	setp.eq.s32 	%p15, %r35, %r3;
	@%p15 bra 	$L__BB0_28;
	setp.lt.s32 	%p16, %r5, 1;
	mov.b32 	%r38, 0;
	@%p16 bra 	$L__BB0_27;
	mov.b32 	%r38, 0;
	mov.b64 	%rd53, 0;
	mov.u32 	%r36, %r5;
$L__BB0_24:
	and.b32  	%r31, %r36, %r3;
	setp.eq.s32 	%p17, %r31, 0;
	@%p17 bra 	$L__BB0_26;
	cvt.u64.u32 	%rd40, %r36;
	add.s64 	%rd53, %rd53, %rd40;
	shl.b64 	%rd41, %rd53, 2;
	add.s64 	%rd42, %rd1, %rd41;
	ld.global.u32 	%r32, [%rd42+-4];
	add.s32 	%r38, %r32, %r38;
$L__BB0_26:
	shr.u32 	%r14, %r36, 1;
	setp.gt.u32 	%p18, %r36, 1;
	mov.u32 	%r36, %r14;
	@%p18 bra 	$L__BB0_24;
$L__BB0_27:
	st.global.u32 	[%rd6], %r38;
$L__BB0_28:
	shr.u64 	%rd49, %rd9, 1;
	setp.gt.u64 	%p19, %rd9, 1;
	@%p19 bra 	$L__BB0_8;
$L__BB0_29:
	bar.sync 	0;
	cvt.s64.s32 	%rd21, %r2;
	setp.le.s64 	%p20, %rd22, %rd21;
	@%p20 bra 	$L__BB0_31;
	mul.wide.u32 	%rd43, %r1, 4;
	add.s64 	%rd44, %rd1, %rd43;
	ld.global.u32 	%r33, [%rd44];
	cvta.to.global.u64 	%rd45, %rd23;
	shl.b64 	%rd46, %rd21, 2;
	add.s64 	%rd47, %rd45, %rd46;
	st.global.u32 	[%rd47], %r33;
$L__BB0_31:
	ret;

}


// ===== COMPILED SASS (sm_100) =====

	.target	sm_100

	.elftype	@"ET_EXEC"


//--------------------- .note.nv.tkinfo           --------------------------
	.section	.note.nv.tkinfo,"",@"SHT_NOTE"
	.sectionflags	@"SHF_NOTE_NV_TKINFO"
	.tkinfo
        /*0018*/ 	.word	0x00000002
        /*0030*/ 	.string	""
        /*0030*/ 	.string	"ptxas"
        /*0030*/ 	.string	"Cuda compilation tools, release 13.0, V13.0.88"
        /*0030*/ 	.string	"Build cuda_13.0.r13.0/compiler.36424714_0"
        /*0030*/ 	.string	"-arch sm_100 -m 64 "



//--------------------- .note.nv.cuinfo           --------------------------
	.section	.note.nv.cuinfo,"",@"SHT_NOTE"
	.sectionflags	@"SHF_NOTE_NV_CUINFO"
        /*0018*/ 	.short	0x0002
        /*001a*/ 	.short	0x0064
        /*001c*/ 	.short	0x0082
	.zero		2


//--------------------- .nv.info                  --------------------------
	.section	.nv.info,"",@"SHT_CUDA_INFO"
	.align	4


	//----- nvinfo : EIATTR_REGCOUNT
	.align		4
        /*0000*/ 	.byte	0x04, 0x2f
        /*0002*/ 	.short	(.L_1 - .L_0)
	.align		4
.L_0:
        /*0004*/ 	.word	index@(_Z26work_efficient_scan_kernelPilS_)
        /*0008*/ 	.word	0x0000001a


	//----- nvinfo : EIATTR_FRAME_SIZE
	.align		4
.L_1:
        /*000c*/ 	.byte	0x04, 0x11
        /*000e*/ 	.short	(.L_3 - .L_2)
	.align		4
.L_2:
        /*0010*/ 	.word	index@($__internal_0_$__cuda_sm20_rem_s64)
        /*0014*/ 	.word	0x00000000


	//----- nvinfo : EIATTR_FRAME_SIZE
	.align		4
.L_3:
        /*0018*/ 	.byte	0x04, 0x11
        /*001a*/ 	.short	(.L_5 - .L_4)
	.align		4
.L_4:
        /*001c*/ 	.word	index@(_Z26work_efficient_scan_kernelPilS_)
        /*0020*/ 	.word	0x00000000


	//----- nvinfo : EIATTR_MIN_STACK_SIZE
	.align		4
.L_5:
        /*0024*/ 	.byte	0x04, 0x12
        /*0026*/ 	.short	(.L_7 - .L_6)
	.align		4
.L_6:
        /*0028*/ 	.word	index@(_Z26work_efficient_scan_kernelPilS_)
        /*002c*/ 	.word	0x00000000
.L_7:


//--------------------- .nv.compat                --------------------------
	.section	.nv.compat,"",@"SHT_CUDA_COMPAT_INFO"
	.align	4
        /*0000*/ 	.byte	0x02, 0x09, 0x00, 0x00, 0x02, 0x02, 0x01, 0x00, 0x02, 0x05, 0x05, 0x00, 0x03, 0x07, 0x01, 0x01
        /*0010*/ 	.byte	0x02, 0x03, 0x00, 0x00, 0x02, 0x06, 0x01, 0x00, 0x04, 0x0b, 0x08, 0x00, 0x09, 0x00, 0x00, 0x00
        /*0020*/ 	.byte	0x00, 0x00, 0x00, 0x00


//--------------------- .nv.info._Z26work_efficient_scan_kernelPilS_ --------------------------
	.section	.nv.info._Z26work_efficient_scan_kernelPilS_,"",@"SHT_CUDA_INFO"
	.sectionflags	@""
	.align	4


	//----- nvinfo : EIATTR_CUDA_API_VERSION
	.align		4
        /*0000*/ 	.byte	0x04, 0x37
        /*0002*/ 	.short	(.L_9 - .L_8)
.L_8:
        /*0004*/ 	.word	0x00000082


	//----- nvinfo : EIATTR_KPARAM_INFO
	.align		4
.L_9:
        /*0008*/ 	.byte	0x04, 0x17
        /*000a*/ 	.short	(.L_11 - .L_10)
.L_10:
        /*000c*/ 	.word	0x00000000
        /*0010*/ 	.short	0x0002
        /*0012*/ 	.short	0x0010
        /*0014*/ 	.byte	0x00, 0xf5, 0x21, 0x00


	//----- nvinfo : EIATTR_KPARAM_INFO
	.align		4
.L_11:
        /*0018*/ 	.byte	0x04, 0x17
        /*001a*/ 	.short	(.L_13 - .L_12)
.L_12:
        /*001c*/ 	.word	0x00000000
        /*0020*/ 	.short	0x0001
        /*0022*/ 	.short	0x0008
        /*0024*/ 	.byte	0x00, 0xf0, 0x21, 0x00


	//----- nvinfo : EIATTR_KPARAM_INFO
	.align		4
.L_13:
        /*0028*/ 	.byte	0x04, 0x17
        /*002a*/ 	.short	(.L_15 - .L_14)
.L_14:
        /*002c*/ 	.word	0x00000000
        /*0030*/ 	.short	0x0000
        /*0032*/ 	.short	0x0000
        /*0034*/ 	.byte	0x00, 0xf5, 0x21, 0x00


	//----- nvinfo : EIATTR_SPARSE_MMA_MASK
	.align		4
.L_15:
        /*0038*/ 	.byte	0x03, 0x50
        /*003a*/ 	.short	0x0000


	//----- nvinfo : EIATTR_MAXREG_COUNT
	.align		4
        /*003c*/ 	.byte	0x03, 0x1b
        /*003e*/ 	.short	0x00ff


	//----- nvinfo : EIATTR_NUM_BARRIERS
	.align		4
        /*0040*/ 	.byte	0x02, 0x4c
        /*0042*/ 	.byte	0x01
	.zero		1


	//----- nvinfo : EIATTR_MERCURY_ISA_VERSION
	.align		4
        /*0044*/ 	.byte	0x03, 0x5f
        /*0046*/ 	.short	0x0101


	//----- nvinfo : EIATTR_VRC_CTA_INIT_COUNT
	.align		4
        /*0048*/ 	.byte	0x02, 0x4a
	.zero		1
	.zero		1


	//----- nvinfo : EIATTR_EXIT_INSTR_OFFSETS
	.align		4
        /*004c*/ 	.byte	0x04, 0x1c
        /*004e*/ 	.short	(.L_17 - .L_16)


	//   ....[0]....
.L_16:
        /*0050*/ 	.word	0x00000b20


	//   ....[1]....
        /*0054*/ 	.word	0x00000ba0


	//----- nvinfo : EIATTR_CRS_STACK_SIZE
	.align		4
.L_17:
        /*0058*/ 	.byte	0x04, 0x1e
        /*005a*/ 	.short	(.L_19 - .L_18)
.L_18:
        /*005c*/ 	.word	0x00000000


	//----- nvinfo : EIATTR_CBANK_PARAM_SIZE
	.align		4
.L_19:
        /*0060*/ 	.byte	0x03, 0x19
        /*0062*/ 	.short	0x0018


	//----- nvinfo : EIATTR_PARAM_CBANK
	.align		4
        /*0064*/ 	.byte	0x04, 0x0a
        /*0066*/ 	.short	(.L_21 - .L_20)
	.align		4
.L_20:
        /*0068*/ 	.word	index@(.nv.constant0._Z26work_efficient_scan_kernelPilS_)
        /*006c*/ 	.short	0x0380
        /*006e*/ 	.short	0x0018


	//----- nvinfo : EIATTR_SW_WAR
	.align		4
.L_21:
        /*0070*/ 	.byte	0x04, 0x36
        /*0072*/ 	.short	(.L_23 - .L_22)
.L_22:
        /*0074*/ 	.word	0x00000008
.L_23:


//--------------------- .nv.callgraph             --------------------------
	.section	.nv.callgraph,"",@"SHT_CUDA_CALLGRAPH"
	.align	4
	.sectionentsize	8
	.align		4
        /*0000*/ 	.word	0x00000000
	.align		4
        /*0004*/ 	.word	0xffffffff
	.align		4
        /*0008*/ 	.word	0x00000000
	.align		4
        /*000c*/ 	.word	0xfffffffe
	.align		4
        /*0010*/ 	.word	0x00000000
	.align		4
        /*0014*/ 	.word	0xfffffffd
	.align		4
        /*0018*/ 	.word	0x00000000
	.align		4
        /*001c*/ 	.word	0xfffffffc


//--------------------- .text._Z26work_efficient_scan_kernelPilS_ --------------------------
	.section	.text._Z26work_efficient_scan_kernelPilS_,"ax",@progbits
	.align	128
        .global         _Z26work_efficient_scan_kernelPilS_
        .type           _Z26work_efficient_scan_kernelPilS_,@function
        .size           _Z26work_efficient_scan_kernelPilS_,(.L_x_23 - _Z26work_efficient_scan_kernelPilS_)
        .other          _Z26work_efficient_scan_kernelPilS_,@"STO_CUDA_ENTRY STV_DEFAULT"
_Z26work_efficient_scan_kernelPilS_:
.text._Z26work_efficient_scan_kernelPilS_:
[----:B------:R-:W-:Y:S01]  /*0000*/  LDC R1, c[0x0][0x37c] ;  /* 0x0000df00ff017b82 */ /* 0x000fe20000000800 */
[----:B------:R-:W0:Y:S01]  /*0010*/  LDCU.64 UR6, c[0x0][0x388] ;  /* 0x00007100ff0677ac */ /* 0x000e220008000a00 */
[----:B------:R-:W1:Y:S06]  /*0020*/  S2R R0, SR_TID.X ;  /* 0x0000000000007919 */ /* 0x000e6c0000002100 */
[----:B------:R-:W1:Y:S01]  /*0030*/  S2UR UR4, SR_CTAID.X ;  /* 0x00000000000479c3 */ /* 0x000e620000002500 */
[----:B------:R-:W2:Y:S07]  /*0040*/  LDCU.64 UR8, c[0x0][0x358] ;  /* 0x00006b00ff0877ac */ /* 0x000eae0008000a00 */
[----:B------:R-:W1:Y:S01]  /*0050*/  LDC R3, c[0x0][0x360] ;  /* 0x0000d800ff037b82 */ /* 0x000e620000000800 */
[----:B0-----:R-:W-:-:S04]  /*0060*/  UISETP.GE.U32.AND UP0, UPT, UR6, 0x2, UPT ;  /* 0x000000020600788c */ /* 0x001fc8000bf06070 */
[----:B------:R-:W-:Y:S01]  /*0070*/  UISETP.GE.AND.EX UP0, UPT, UR7, URZ, UPT, UP0 ;  /* 0x000000ff0700728c */ /* 0x000fe2000bf06300 */
[----:B-1----:R-:W-:-:S08]  /*0080*/  IMAD R2, R3, UR4, R0 ;  /* 0x0000000403027c24 */ /* 0x002fd0000f8e0200 */
[----:B--2---:R-:W-:Y:S05]  /*0090*/  BRA.U !UP0, `(.L_x_0) ;  /* 0x00000001088c7547 */ /* 0x004fea000b800000 */
[----:B------:R-:W0:Y:S01]  /*00a0*/  LDC.64 R4, c[0x0][0x380] ;  /* 0x0000e000ff047b82 */ /* 0x000e220000000a00 */
[C---:B------:R-:W-:Y:S01]  /*00b0*/  ISETP.GE.AND P2, PT, R2.reuse, 0x1, PT ;  /* 0x000000010200780c */ /* 0x040fe20003f46270 */
[----:B------:R-:W1:Y:S01]  /*00c0*/  LDCU.64 UR12, c[0x0][0x380] ;  /* 0x00007000ff0c77ac */ /* 0x000e620008000a00 */
[----:B------:R-:W2:Y:S01]  /*00d0*/  LDCU.64 UR6, c[0x0][0x388] ;  /* 0x00007100ff0677ac */ /* 0x000ea20008000a00 */
[----:B------:R-:W-:Y:S01]  /*00e0*/  UMOV UR11, 0x2 ;  /* 0x00000002000b7882 */ /* 0x000fe20000000000 */
[----:B------:R-:W-:Y:S01]  /*00f0*/  UMOV UR4, URZ ;  /* 0x000000ff00047c82 */ /* 0x000fe20008000000 */
[----:B012---:R-:W-:-:S08]  /*0100*/  IMAD.WIDE.U32 R4, R2, 0x4, R4 ;  /* 0x0000000402047825 */ /* 0x007fd000078e0004 */
.L_x_3:
[----:B------:R-:W-:Y:S06]  /*0110*/  BAR.SYNC.DEFER_BLOCKING 0x0 ;  /* 0x0000000000007b1d */ /* 0x000fec0000010000 */
[----:B------:R-:W-:Y:S04]  /*0120*/  BSSY.RECONVERGENT B0, `(.L_x_1) ;  /* 0x0000015000007945 */ /* 0x000fe80003800200 */
[----:B0-----:R-:W-:Y:S05]  /*0130*/  @!P2 BRA `(.L_x_2) ;  /* 0x00000000004ca947 */ /* 0x001fea0003800000 */
[----:B------:R-:W-:Y:S01]  /*0140*/  UIADD3 UR10, UPT, UPT, UR11, 0x7fffffff, URZ ;  /* 0x7fffffff0b0a7890 */ /* 0x000fe2000fffe0ff */
[----:B------:R-:W-:Y:S01]  /*0150*/  ISETP.GE.U32.AND P1, PT, R2, UR6, PT ;  /* 0x0000000602007c0c */ /* 0x000fe2000bf26070 */
[----:B------:R-:W-:-:S04]  /*0160*/  UIADD3 UR5, UP0, UPT, UR11, -0x1, URZ ;  /* 0xffffffff0b057890 */ /* 0x000fc8000ff1e0ff */
[----:B------:R-:W-:Y:S01]  /*0170*/  LOP3.LUT R3, R2, UR10, RZ, 0xc0, !PT ;  /* 0x0000000a02037c12 */ /* 0x000fe2000f8ec0ff */
[----:B------:R-:W-:-:S03]  /*0180*/  UIADD3.X UR10, UPT, UPT, UR4, -0x1, URZ, UP0, !UPT ;  /* 0xffffffff040a7890 */ /* 0x000fc600087fe4ff */
[----:B------:R-:W-:-:S04]  /*0190*/  ISETP.NE.U32.AND P0, PT, R3, UR5, PT ;  /* 0x0000000503007c0c */ /* 0x000fc8000bf05070 */
[----:B------:R-:W-:-:S04]  /*01a0*/  ISETP.NE.AND.EX P0, PT, RZ, UR10, PT, P0 ;  /* 0x0000000aff007c0c */ /* 0x000fc8000bf05300 */
[----:B------:R-:W-:-:S13]  /*01b0*/  ISETP.GE.U32.OR.EX P0, PT, RZ, UR7, P0, P1 ;  /* 0x00000007ff007c0c */ /* 0x000fda0008706510 */
[----:B------:R-:W-:Y:S05]  /*01c0*/  @P0 BRA `(.L_x_2) ;  /* 0x0000000000280947 */ /* 0x000fea0003800000 */
[----:B------:R-:W-:Y:S02]  /*01d0*/  USHF.R.U64 UR5, UR11, 0x1, UR4 ;  /* 0x000000010b057899 */ /* 0x000fe40008001204 */
[----:B------:R-:W-:-:S04]  /*01e0*/  USHF.R.U32.HI UR10, URZ, 0x1, UR4 ;  /* 0x00000001ff0a7899 */ /* 0x000fc80008011604 */
[----:B------:R-:W-:-:S05]  /*01f0*/  IADD3 R3, P0, PT, R2, -UR5, RZ ;  /* 0x8000000502037c10 */ /* 0x000fca000ff1e0ff */
[----:B------:R-:W-:Y:S01]  /*0200*/  IMAD.X R8, RZ, RZ, ~UR10, P0 ;  /* 0x8000000aff087e24 */ /* 0x000fe200080e06ff */
[----:B------:R-:W-:-:S04]  /*0210*/  LEA R6, P0, R3, UR12, 0x2 ;  /* 0x0000000c03067c11 */ /* 0x000fc8000f8010ff */
[----:B------:R-:W-:Y:S02]  /*0220*/  LEA.HI.X R7, R3, UR13, R8, 0x2, P0 ;  /* 0x0000000d03077c11 */ /* 0x000fe400080f1408 */
[----:B------:R-:W2:Y:S04]  /*0230*/  LDG.E R3, desc[UR8][R4.64] ;  /* 0x0000000804037981 */ /* 0x000ea8000c1e1900 */
[----:B------:R-:W2:Y:S02]  /*0240*/  LDG.E R6, desc[UR8][R6.64] ;  /* 0x0000000806067981 */ /* 0x000ea4000c1e1900 */
[----:B--2---:R-:W-:-:S05]  /*0250*/  IMAD.IADD R3, R6, 0x1, R3 ;  /* 0x0000000106037824 */ /* 0x004fca00078e0203 */
[----:B------:R0:W-:Y:S02]  /*0260*/  STG.E desc[UR8][R4.64], R3 ;  /* 0x0000000304007986 */ /* 0x0001e4000c101908 */
.L_x_2:
[----:B------:R-:W-:Y:S05]  /*0270*/  BSYNC.RECONVERGENT B0 ;  /* 0x0000000000007941 */ /* 0x000fea0003800200 */
.L_x_1:
[----:B------:R-:W-:Y:S02]  /*0280*/  USHF.L.U64.HI UR4, UR11, 0x1, UR4 ;  /* 0x000000010b047899 */ /* 0x000fe40008010204 */
[----:B------:R-:W-:-:S04]  /*0290*/  USHF.L.U32 UR11, UR11, 0x1, URZ ;  /* 0x000000010b0b7899 */ /* 0x000fc800080006ff */
[----:B------:R-:W-:-:S04]  /*02a0*/  UISETP.GT.U32.AND UP0, UPT, UR11, UR6, UPT ;  /* 0x000000060b00728c */ /* 0x000fc8000bf04070 */
[----:B------:R-:W-:-:S09]  /*02b0*/  UISETP.GT.AND.EX UP0, UPT, UR4, UR7, UPT, UP0 ;  /* 0x000000070400728c */ /* 0x000fd2000bf04300 */
[----:B------:R-:W-:Y:S05]  /*02c0*/  BRA.U !UP0, `(.L_x_3) ;  /* 0xfffffffd08907547 */ /* 0x000fea000b83ffff */
.L_x_0:
[----:B------:R-:W-:-:S04]  /*02d0*/  UISETP.GE.U32.AND UP0, UPT, UR6, 0x1, UPT ;  /* 0x000000010600788c */ /* 0x000fc8000bf06070 */
[----:B------:R-:W-:-:S09]  /*02e0*/  UISETP.GE.AND.EX UP0, UPT, UR7, URZ, UPT, UP0 ;  /* 0x000000ff0700728c */ /* 0x000fd2000bf06300 */
[----:B------:R-:W-:Y:S05]  /*02f0*/  BRA.U !UP0, `(.L_x_4) ;  /* 0x0000000508f47547 */ /* 0x000fea000b800000 */
[----:B------:R-:W1:Y:S01]  /*0300*/  LDC.64 R14, c[0x0][0x380] ;  /* 0x0000e000ff0e7b82 */ /* 0x000e620000000a00 */
[----:B------:R-:W2:Y:S01]  /*0310*/  LDCU UR4, c[0x0][0x388] ;  /* 0x00007100ff0477ac */ /* 0x000ea20008000800 */
[----:B0-----:R-:W-:Y:S01]  /*0320*/  VIADD R4, R2, 0x1 ;  /* 0x0000000102047836 */ /* 0x001fe20000000000 */
[----:B------:R-:W-:-:S03]  /*0330*/  SHF.R.S32.HI R6, RZ, 0x1f, R2 ;  /* 0x0000001fff067819 */ /* 0x000fc60000011402 */
[----:B------:R0:W3:Y:S01]  /*0340*/  POPC R5, R4 ;  /* 0x0000000400057309 */ /* 0x0000e20000000000 */
[----:B------:R-:W-:Y:S01]  /*0350*/  SHF.R.S32.HI R8, RZ, 0x1f, R4 ;  /* 0x0000001fff087819 */ /* 0x000fe20000011404 */
[----:B------:R-:W4:Y:S01]  /*0360*/  LDC R3, c[0x0][0x38c] ;  /* 0x0000e300ff037b82 */ /* 0x000f220000000800 */
[----:B--2---:R-:W-:Y:S02]  /*0370*/  IMAD.U32 R10, RZ, RZ, UR4 ;  /* 0x00000004ff0a7e24 */ /* 0x004fe4000f8e00ff */
[----:B01-3--:R-:W-:-:S07]  /*0380*/  IMAD.WIDE R14, R2, 0x4, R14 ;  /* 0x00000004020e7825 */ /* 0x00bfce00078e020e */
.L_x_21:
[----:B0-----:R-:W0:Y:S01]  /*0390*/  LDCU.64 UR4, c[0x0][0x388] ;  /* 0x00007100ff0477ac */ /* 0x001e220008000a00 */
[----:B------:R-:W-:Y:S01]  /*03a0*/  BSSY.RECONVERGENT B0, `(.L_x_5) ;  /* 0x000006d000007945 */ /* 0x000fe20003800200 */
[----:B------:R-:W-:Y:S01]  /*03b0*/  BAR.SYNC.DEFER_BLOCKING 0x0 ;  /* 0x0000000000007b1d */ /* 0x000fe20000010000 */
[----:B0-----:R-:W-:-:S04]  /*03c0*/  ISETP.GE.U32.AND P0, PT, R2, UR4, PT ;  /* 0x0000000402007c0c */ /* 0x001fc8000bf06070 */
[----:B------:R-:W-:-:S13]  /*03d0*/  ISETP.GE.AND.EX P0, PT, R6, UR5, PT, P0 ;  /* 0x0000000506007c0c */ /* 0x000fda000bf06300 */
[----:B------:R-:W-:Y:S05]  /*03e0*/  @P0 BRA `(.L_x_6) ;  /* 0x0000000400a00947 */ /* 0x000fea0003800000 */
[----:B----4-:R-:W-:Y:S01]  /*03f0*/  LOP3.LUT R7, R8, R3, RZ, 0xfc, !PT ;  /* 0x0000000308077212 */ /* 0x010fe200078efcff */
[----:B------:R-:W-:Y:S03]  /*0400*/  BSSY.RECONVERGENT B1, `(.L_x_7) ;  /* 0x000001d000017945 */ /* 0x000fe60003800200 */
[----:B------:R-:W-:-:S13]  /*0410*/  ISETP.NE.U32.AND P0, PT, R7, RZ, PT ;  /* 0x000000ff0700720c */ /* 0x000fda0003f05070 */
[----:B------:R-:W-:Y:S05]  /*0420*/  @P0 BRA `(.L_x_8) ;  /* 0x0000000000500947 */ /* 0x000fea0003800000 */
[----:B------:R-:W0:Y:S01]  /*0430*/  I2F.U32.RP R7, R10 ;  /* 0x0000000a00077306 */ /* 0x000e220000209000 */
[----:B------:R-:W-:-:S07]  /*0440*/  ISETP.NE.U32.AND P1, PT, R10, RZ, PT ;  /* 0x000000ff0a00720c */ /* 0x000fce0003f25070 */
[----:B0-----:R-:W0:Y:S02]  /*0450*/  MUFU.RCP R7, R7 ;  /* 0x0000000700077308 */ /* 0x001e240000001000 */
[----:B0-----:R-:W-:-:S06]  /*0460*/  VIADD R12, R7, 0xffffffe ;  /* 0x0ffffffe070c7836 */ /* 0x001fcc0000000000 */
[----:B------:R0:W1:Y:S02]  /*0470*/  F2I.FTZ.U32.TRUNC.NTZ R13, R12 ;  /* 0x0000000c000d7305 */ /* 0x000064000021f000 */
[----:B0-----:R-:W-:Y:S02]  /*0480*/  IMAD.MOV.U32 R12, RZ, RZ, RZ ;  /* 0x000000ffff0c7224 */ /* 0x001fe400078e00ff */
[----:B-1----:R-:W-:-:S04]  /*0490*/  IMAD.MOV R9, RZ, RZ, -R13 ;  /* 0x000000ffff097224 */ /* 0x002fc800078e0a0d */
[----:B------:R-:W-:-:S04]  /*04a0*/  IMAD R9, R9, R10, RZ ;  /* 0x0000000a09097224 */ /* 0x000fc800078e02ff */
[----:B------:R-:W-:-:S06]  /*04b0*/  IMAD.HI.U32 R13, R13, R9, R12 ;  /* 0x000000090d0d7227 */ /* 0x000fcc00078e000c */
[----:B------:R-:W-:-:S04]  /*04c0*/  IMAD.HI.U32 R13, R13, R4, RZ ;  /* 0x000000040d0d7227 */ /* 0x000fc800078e00ff */
[----:B------:R-:W-:-:S04]  /*04d0*/  IMAD.MOV R13, RZ, RZ, -R13 ;  /* 0x000000ffff0d7224 */ /* 0x000fc800078e0a0d */
[----:B------:R-:W-:-:S05]  /*04e0*/  IMAD R9, R10, R13, R4 ;  /* 0x0000000d0a097224 */ /* 0x000fca00078e0204 */
[----:B------:R-:W-:-:S13]  /*04f0*/  ISETP.GE.U32.AND P0, PT, R9, R10, PT ;  /* 0x0000000a0900720c */ /* 0x000fda0003f06070 */
[----:B------:R-:W-:-:S05]  /*0500*/  @P0 IMAD.IADD R9, R9, 0x1, -R10 ;  /* 0x0000000109090824 */ /* 0x000fca00078e0a0a */
[----:B------:R-:W-:-:S13]  /*0510*/  ISETP.GE.U32.AND P0, PT, R9, R10, PT ;  /* 0x0000000a0900720c */ /* 0x000fda0003f06070 */
[----:B------:R-:W-:Y:S01]  /*0520*/  @P0 IMAD.IADD R9, R9, 0x1, -R10 ;  /* 0x0000000109090824 */ /* 0x000fe200078e0a0a */
[----:B------:R-:W-:-:S04]  /*0530*/  @!P1 LOP3.LUT R9, RZ, R10, RZ, 0x33, !PT ;  /* 0x0000000aff099212 */ /* 0x000fc800078e33ff */
[----:B------:R-:W-:-:S04]  /*0540*/  ISETP.NE.U32.AND P0, PT, R9, RZ, PT ;  /* 0x000000ff0900720c */ /* 0x000fc80003f05070 */
[----:B------:R-:W-:Y:S01]  /*0550*/  ISETP.NE.AND.EX P0, PT, RZ, RZ, PT, P0 ;  /* 0x000000ffff00720c */ /* 0x000fe20003f05300 */
[----:B------:R-:W-:-:S12]  /*0560*/  BRA `(.L_x_9) ;  /* 0x0000000000187947 */ /* 0x000fd80003800000 */
.L_x_8:
[----:B------:R-:W-:Y:S01]  /*0570*/  IMAD.MOV.U32 R9, RZ, RZ, R10 ;  /* 0x000000ffff097224 */ /* 0x000fe200078e000a */
[----:B------:R-:W-:Y:S01]  /*0580*/  MOV R12, 0x5b0 ;  /* 0x000005b0000c7802 */ /* 0x000fe20000000f00 */
[----:B------:R-:W-:-:S07]  /*0590*/  IMAD.MOV.U32 R7, RZ, RZ, R3 ;  /* 0x000000ffff077224 */ /* 0x000fce00078e0003 */
[----:B------:R-:W-:Y:S05]  /*05a0*/  CALL.REL.NOINC `($__internal_0_$__cuda_sm20_rem_s64) ;  /* 0x0000000400807944 */ /* 0x000fea0003c00000 */
[----:B------:R-:W-:-:S04]  /*05b0*/  ISETP.NE.U32.AND P0, PT, R7, RZ, PT ;  /* 0x000000ff0700720c */ /* 0x000fc80003f05070 */
[----:B------:R-:W-:-:S13]  /*05c0*/  ISETP.NE.AND.EX P0, PT, R9, RZ, PT, P0 ;  /* 0x000000ff0900720c */ /* 0x000fda0003f05300 */
.L_x_9:
[----:B------:R-:W-:Y:S05]  /*05d0*/  BSYNC.RECONVERGENT B1 ;  /* 0x0000000000017941 */ /* 0x000fea0003800200 */
.L_x_7:
[----:B------:R-:W-:Y:S05]  /*05e0*/  @P0 BRA `(.L_x_6) ;  /* 0x0000000400200947 */ /* 0x000fea0003800000 */
[C---:B------:R-:W-:Y:S01]  /*05f0*/  SHF.L.U64.HI R7, R10.reuse, 0x1, R3 ;  /* 0x000000010a077819 */ /* 0x040fe20000010203 */
[----:B------:R-:W-:Y:S01]  /*0600*/  BSSY.RECONVERGENT B1, `(.L_x_10) ;  /* 0x000001e000017945 */ /* 0x000fe20003800200 */
[----:B------:R-:W-:Y:S02]  /*0610*/  IMAD.SHL.U32 R16, R10, 0x2, RZ ;  /* 0x000000020a107824 */ /* 0x000fe400078e00ff */
[----:B------:R-:W-:-:S04]  /*0620*/  LOP3.LUT R9, R8, R7, RZ, 0xfc, !PT ;  /* 0x0000000708097212 */ /* 0x000fc800078efcff */
        /* <DEDUP_REMOVED lines=22> */
.L_x_11:
[----:B------:R-:W-:Y:S01]  /*0790*/  IMAD.MOV.U32 R9, RZ, RZ, R16 ;  /* 0x000000ffff097224 */ /* 0x000fe200078e0010 */
[----:B------:R-:W-:-:S07]  /*07a0*/  MOV R12, 0x7c0 ;  /* 0x000007c0000c7802 */ /* 0x000fce0000000f00 */
[----:B------:R-:W-:Y:S05]  /*07b0*/  CALL.REL.NOINC `($__internal_0_$__cuda_sm20_rem_s64) ;  /* 0x0000000000fc7944 */ /* 0x000fea0003c00000 */
[----:B------:R-:W-:-:S04]  /*07c0*/  ISETP.NE.U32.AND P0, PT, R7, RZ, PT ;  /* 0x000000ff0700720c */ /* 0x000fc80003f05070 */
[----:B------:R-:W-:-:S13]  /*07d0*/  ISETP.NE.AND.EX P0, PT, R9, RZ, PT, P0 ;  /* 0x000000ff0900720c */ /* 0x000fda0003f05300 */
.L_x_12:
[----:B------:R-:W-:Y:S05]  /*07e0*/  BSYNC.RECONVERGENT B1 ;  /* 0x0000000000017941 */ /* 0x000fea0003800200 */
.L_x_10:
[----:B------:R-:W-:Y:S05]  /*07f0*/  @!P0 BRA `(.L_x_6) ;  /* 0x00000000009c8947 */ /* 0x000fea0003800000 */
[----:B------:R-:W-:Y:S01]  /*0800*/  ISETP.GE.U32.AND P0, PT, R5, 0x2, PT ;  /* 0x000000020500780c */ /* 0x000fe20003f06070 */
[----:B------:R-:W-:Y:S01]  /*0810*/  BSSY.RECONVERGENT B1, `(.L_x_13) ;  /* 0x000000b000017945 */ /* 0x000fe20003800200 */
[----:B------:R-:W-:-:S11]  /*0820*/  IMAD.MOV.U32 R7, RZ, RZ, R4 ;  /* 0x000000ffff077224 */ /* 0x000fd600078e0004 */
[----:B------:R-:W-:Y:S05]  /*0830*/  @!P0 BRA `(.L_x_14) ;  /* 0x0000000000208947 */ /* 0x000fea0003800000 */
[----:B------:R-:W-:Y:S01]  /*0840*/  BSSY.RECONVERGENT B2, `(.L_x_15) ;  /* 0x0000006000027945 */ /* 0x000fe20003800200 */
[----:B------:R-:W-:-:S07]  /*0850*/  IMAD.MOV.U32 R7, RZ, RZ, -0x80000000 ;  /* 0x80000000ff077424 */ /* 0x000fce00078e00ff */
.L_x_16:
[----:B------:R-:W-:Y:S01]  /*0860*/  LOP3.LUT P0, RZ, R7, R4, RZ, 0xc0, !PT ;  /* 0x0000000407ff7212 */ /* 0x000fe2000780c0ff */
[--C-:B------:R-:W-:Y:S01]  /*0870*/  IMAD.MOV.U32 R9, RZ, RZ, R7.reuse ;  /* 0x000000ffff097224 */ /* 0x100fe200078e0007 */
[----:B------:R-:W-:-:S11]  /*0880*/  SHF.R.U32.HI R7, RZ, 0x1, R7 ;  /* 0x00000001ff077819 */ /* 0x000fd60000011607 */
[----:B------:R-:W-:Y:S05]  /*0890*/  @!P0 BRA `(.L_x_16) ;  /* 0xfffffffc00f08947 */ /* 0x000fea000383ffff */
[----:B------:R-:W-:Y:S05]  /*08a0*/  BSYNC.RECONVERGENT B2 ;  /* 0x0000000000027941 */ /* 0x000fea0003800200 */
.L_x_15:
[----:B------:R-:W-:-:S07]  /*08b0*/  IMAD.SHL.U32 R7, R9, 0x2, RZ ;  /* 0x0000000209077824 */ /* 0x000fce00078e00ff */
.L_x_14:
[----:B------:R-:W-:Y:S05]  /*08c0*/  BSYNC.RECONVERGENT B1 ;  /* 0x0000000000017941 */ /* 0x000fea0003800200 */
.L_x_13:
[----:B------:R-:W-:-:S13]  /*08d0*/  ISETP.NE.AND P0, PT, R7, R4, PT ;  /* 0x000000040700720c */ /* 0x000fda0003f05270 */
[----:B------:R-:W-:Y:S05]  /*08e0*/  @!P0 BRA `(.L_x_6) ;  /* 0x0000000000608947 */ /* 0x000fea0003800000 */
[----:B------:R-:W0:Y:S01]  /*08f0*/  LDCU UR4, c[0x0][0x388] ;  /* 0x00007100ff0477ac */ /* 0x000e220008000800 */
[----:B------:R-:W-:Y:S01]  /*0900*/  IMAD.MOV.U32 R7, RZ, RZ, RZ ;  /* 0x000000ffff077224 */ /* 0x000fe200078e00ff */
[----:B0-----:R-:W-:-:S09]  /*0910*/  UISETP.GE.AND UP0, UPT, UR4, 0x1, UPT ;  /* 0x000000010400788c */ /* 0x001fd2000bf06270 */
[----:B------:R-:W-:Y:S05]  /*0920*/  BRA.U !UP0, `(.L_x_17) ;  /* 0x00000001084c7547 */ /* 0x000fea000b800000 */
[----:B------:R-:W0:Y:S01]  /*0930*/  LDCU UR4, c[0x0][0x388] ;  /* 0x00007100ff0477ac */ /* 0x000e220008000800 */
[----:B------:R-:W-:Y:S01]  /*0940*/  IMAD.MOV.U32 R7, RZ, RZ, RZ ;  /* 0x000000ffff077224 */ /* 0x000fe200078e00ff */
[----:B------:R-:W-:Y:S01]  /*0950*/  CS2R R16, SRZ ;  /* 0x0000000000107805 */ /* 0x000fe2000001ff00 */
[----:B0-----:R-:W-:-:S07]  /*0960*/  IMAD.U32 R9, RZ, RZ, UR4 ;  /* 0x00000004ff097e24 */ /* 0x001fce000f8e00ff */
.L_x_20:
[C---:B------:R-:W-:Y:S01]  /*0970*/  LOP3.LUT P0, RZ, R9.reuse, R4, RZ, 0xc0, !PT ;  /* 0x0000000409ff7212 */ /* 0x040fe2000780c0ff */
[----:B------:R-:W-:Y:S01]  /*0980*/  BSSY.RECONVERGENT B1, `(.L_x_18) ;  /* 0x000000b000017945 */ /* 0x000fe20003800200 */
[----:B------:R-:W-:Y:S02]  /*0990*/  ISETP.GT.U32.AND P1, PT, R9, 0x1, PT ;  /* 0x000000010900780c */ /* 0x000fe40003f24070 */
[----:B------:R-:W-:-:S09]  /*09a0*/  SHF.R.U32.HI R11, RZ, 0x1, R9 ;  /* 0x00000001ff0b7819 */ /* 0x000fd20000011609 */
[----:B------:R-:W-:Y:S05]  /*09b0*/  @!P0 BRA `(.L_x_19) ;  /* 0x00000000001c8947 */ /* 0x000fea0003800000 */
[----:B------:R-:W0:Y:S01]  /*09c0*/  LDCU.64 UR4, c[0x0][0x380] ;  /* 0x00007000ff0477ac */ /* 0x000e220008000a00 */
[----:B------:R-:W-:-:S05]  /*09d0*/  IADD3 R16, P0, PT, R9, R16, RZ ;  /* 0x0000001009107210 */ /* 0x000fca0007f1e0ff */
[----:B------:R-:W-:Y:S01]  /*09e0*/  IMAD.X R17, RZ, RZ, R17, P0 ;  /* 0x000000ffff117224 */ /* 0x000fe200000e0611 */
[----:B0-----:R-:W-:-:S04]  /*09f0*/  LEA R12, P0, R16, UR4, 0x2 ;  /* 0x00000004100c7c11 */ /* 0x001fc8000f8010ff */
[----:B------:R-:W-:-:S05]  /*0a00*/  LEA.HI.X R13, R16, UR5, R17, 0x2, P0 ;  /* 0x00000005100d7c11 */ /* 0x000fca00080f1411 */
[----:B------:R-:W2:Y:S02]  /*0a10*/  LDG.E R12, desc[UR8][R12.64+-0x4] ;  /* 0xfffffc080c0c7981 */ /* 0x000ea4000c1e1900 */
[----:B--2---:R-:W-:-:S07]  /*0a20*/  IMAD.IADD R7, R7, 0x1, R12 ;  /* 0x0000000107077824 */ /* 0x004fce00078e020c */
.L_x_19:
[----:B------:R-:W-:Y:S05]  /*0a30*/  BSYNC.RECONVERGENT B1 ;  /* 0x0000000000017941 */ /* 0x000fea0003800200 */
.L_x_18:
[----:B------:R-:W-:Y:S01]  /*0a40*/  IMAD.MOV.U32 R9, RZ, RZ, R11 ;  /* 0x000000ffff097224 */ /* 0x000fe200078e000b */
[----:B------:R-:W-:Y:S06]  /*0a50*/  @P1 BRA `(.L_x_20) ;  /* 0xfffffffc00c41947 */ /* 0x000fec000383ffff */
.L_x_17:
[----:B------:R0:W-:Y:S02]  /*0a60*/  STG.E desc[UR8][R14.64], R7 ;  /* 0x000000070e007986 */ /* 0x0001e4000c101908 */
.L_x_6:
[----:B------:R-:W-:Y:S05]  /*0a70*/  BSYNC.RECONVERGENT B0 ;  /* 0x0000000000007941 */ /* 0x000fea0003800200 */
.L_x_5:
[C---:B------:R-:W-:Y:S02]  /*0a80*/  ISETP.GT.U32.AND P0, PT, R10.reuse, 0x1, PT ;  /* 0x000000010a00780c */ /* 0x040fe40003f04070 */
[--C-:B----4-:R-:W-:Y:S02]  /*0a90*/  SHF.R.U64 R10, R10, 0x1, R3.reuse ;  /* 0x000000010a0a7819 */ /* 0x110fe40000001203 */
[----:B------:R-:W-:Y:S02]  /*0aa0*/  ISETP.GT.U32.AND.EX P0, PT, R3, RZ, PT, P0 ;  /* 0x000000ff0300720c */ /* 0x000fe40003f04100 */
[----:B------:R-:W-:-:S11]  /*0ab0*/  SHF.R.U32.HI R3, RZ, 0x1, R3 ;  /* 0x00000001ff037819 */ /* 0x000fd60000011603 */
[----:B------:R-:W-:Y:S05]  /*0ac0*/  @P0 BRA `(.L_x_21) ;  /* 0xfffffff800300947 */ /* 0x000fea000383ffff */
.L_x_4:
[----:B------:R-:W1:Y:S01]  /*0ad0*/  LDCU.64 UR4, c[0x0][0x388] ;  /* 0x00007100ff0477ac */ /* 0x000e620008000a00 */
[----:B0-----:R-:W-:Y:S01]  /*0ae0*/  SHF.R.S32.HI R3, RZ, 0x1f, R2 ;  /* 0x0000001fff037819 */ /* 0x001fe20000011402 */
[----:B------:R-:W-:Y:S01]  /*0af0*/  BAR.SYNC.DEFER_BLOCKING 0x0 ;  /* 0x0000000000007b1d */ /* 0x000fe20000010000 */
[----:B-1----:R-:W-:-:S04]  /*0b00*/  ISETP.GE.U32.AND P0, PT, R2, UR4, PT ;  /* 0x0000000402007c0c */ /* 0x002fc8000bf06070 */
[----:B------:R-:W-:-:S13]  /*0b10*/  ISETP.GE.AND.EX P0, PT, R3, UR5, PT, P0 ;  /* 0x0000000503007c0c */ /* 0x000fda000bf06300 */
[----:B------:R-:W-:Y:S05]  /*0b20*/  @P0 EXIT ;  /* 0x000000000000094d */ /* 0x000fea0003800000 */
[----:B------:R-:W0:Y:S01]  /*0b30*/  LDC.64 R4, c[0x0][0x380] ;  /* 0x0000e000ff047b82 */ /* 0x000e220000000a00 */
[----:B------:R-:W1:Y:S01]  /*0b40*/  LDCU.64 UR4, c[0x0][0x390] ;  /* 0x00007200ff0477ac */ /* 0x000e620008000a00 */
[----:B0-----:R-:W-:-:S06]  /*0b50*/  IMAD.WIDE.U32 R4, R0, 0x4, R4 ;  /* 0x0000000400047825 */ /* 0x001fcc00078e0004 */
[----:B------:R-:W2:Y:S01]  /*0b60*/  LDG.E R5, desc[UR8][R4.64] ;  /* 0x0000000804057981 */ /* 0x000ea2000c1e1900 */
[----:B-1----:R-:W-:-:S04]  /*0b70*/  LEA R6, P0, R2, UR4, 0x2 ;  /* 0x0000000402067c11 */ /* 0x002fc8000f8010ff */
[----:B------:R-:W-:-:S05]  /*0b80*/  LEA.HI.X R7, R2, UR5, R3, 0x2, P0 ;  /* 0x0000000502077c11 */ /* 0x000fca00080f1403 */
[----:B--2---:R-:W-:Y:S01]  /*0b90*/  STG.E desc[UR8][R6.64], R5 ;  /* 0x0000000506007986 */ /* 0x004fe2000c101908 */
[----:B------:R-:W-:Y:S05]  /*0ba0*/  EXIT ;  /* 0x000000000000794d */ /* 0x000fea0003800000 */
        .weak           $__internal_0_$__cuda_sm20_rem_s64
        .type           $__internal_0_$__cuda_sm20_rem_s64,@function
        .size           $__internal_0_$__cuda_sm20_rem_s64,(.L_x_23 - $__internal_0_$__cuda_sm20_rem_s64)
$__internal_0_$__cuda_sm20_rem_s64:
[----:B------:R-:W-:Y:S02]  /*0bb0*/  IADD3 R16, P1, PT, RZ, -R9, RZ ;  /* 0x80000009ff107210 */ /* 0x000fe40007f3e0ff */
[----:B------:R-:W-:-:S03]  /*0bc0*/  ISETP.GE.AND P0, PT, R7, RZ, PT ;  /* 0x000000ff0700720c */ /* 0x000fc60003f06270 */
[----:B------:R-:W-:Y:S01]  /*0bd0*/  IMAD.X R18, RZ, RZ, ~R7, P1 ;  /* 0x000000ffff127224 */ /* 0x000fe200008e0e07 */
[----:B------:R-:W-:-:S04]  /*0be0*/  SEL R16, R16, R9, !P0 ;  /* 0x0000000910107207 */ /* 0x000fc80004000000 */
[----:B------:R-:W-:-:S04]  /*0bf0*/  SEL R17, R18, R7, !P0 ;  /* 0x0000000712117207 */ /* 0x000fc80004000000 */
[----:B------:R-:W0:Y:S08]  /*0c00*/  I2F.U64.RP R11, R16 ;  /* 0x00000010000b7312 */ /* 0x000e300000309000 */
[----:B0-----:R-:W0:Y:S02]  /*0c10*/  MUFU.RCP R11, R11 ;  /* 0x0000000b000b7308 */ /* 0x001e240000001000 */
[----:B0-----:R-:W-:-:S06]  /*0c20*/  VIADD R18, R11, 0x1ffffffe ;  /* 0x1ffffffe0b127836 */ /* 0x001fcc0000000000 */
[----:B------:R-:W0:Y:S02]  /*0c30*/  F2I.U64.TRUNC R18, R18 ;  /* 0x0000001200127311 */ /* 0x000e24000020d800 */
[----:B0-----:R-:W-:-:S04]  /*0c40*/  IMAD.WIDE.U32 R20, R18, R16, RZ ;  /* 0x0000001012147225 */ /* 0x001fc800078e00ff */
[C---:B------:R-:W-:Y:S01]  /*0c50*/  IMAD R13, R18.reuse, R17, R21 ;  /* 0x00000011120d7224 */ /* 0x040fe200078e0215 */
[----:B------:R-:W-:Y:S01]  /*0c60*/  IADD3 R23, P0, PT, RZ, -R20, RZ ;  /* 0x80000014ff177210 */ /* 0x000fe20007f1e0ff */
[----:B------:R-:W-:Y:S02]  /*0c70*/  IMAD.MOV.U32 R21, RZ, RZ, R18 ;  /* 0x000000ffff157224 */ /* 0x000fe400078e0012 */
[----:B------:R-:W-:Y:S02]  /*0c80*/  IMAD R13, R19, R16, R13 ;  /* 0x00000010130d7224 */ /* 0x000fe400078e020d */
[----:B------:R-:W-:-:S04]  /*0c90*/  IMAD.HI.U32 R20, R18, R23, RZ ;  /* 0x0000001712147227 */ /* 0x000fc800078e00ff */
[----:B------:R-:W-:-:S04]  /*0ca0*/  IMAD.X R13, RZ, RZ, ~R13, P0 ;  /* 0x000000ffff0d7224 */ /* 0x000fc800000e0e0d */
[----:B------:R-:W-:-:S04]  /*0cb0*/  IMAD.WIDE.U32 R20, P0, R18, R13, R20 ;  /* 0x0000000d12147225 */ /* 0x000fc80007800014 */
[C---:B------:R-:W-:Y:S02]  /*0cc0*/  IMAD R11, R19.reuse, R13, RZ ;  /* 0x0000000d130b7224 */ /* 0x040fe400078e02ff */
[----:B------:R-:W-:-:S04]  /*0cd0*/  IMAD.HI.U32 R20, P1, R19, R23, R20 ;  /* 0x0000001713147227 */ /* 0x000fc80007820014 */
[----:B------:R-:W-:Y:S01]  /*0ce0*/  IMAD.HI.U32 R13, R19, R13, RZ ;  /* 0x0000000d130d7227 */ /* 0x000fe200078e00ff */
[----:B------:R-:W-:-:S03]  /*0cf0*/  IADD3 R21, P2, PT, R11, R20, RZ ;  /* 0x000000140b157210 */ /* 0x000fc60007f5e0ff */
[----:B------:R-:W-:Y:S02]  /*0d00*/  IMAD.X R13, R13, 0x1, R19, P0 ;  /* 0x000000010d0d7824 */ /* 0x000fe400000e0613 */
[----:B------:R-:W-:-:S03]  /*0d10*/  IMAD.WIDE.U32 R18, R21, R16, RZ ;  /* 0x0000001015127225 */ /* 0x000fc600078e00ff */
[----:B------:R-:W-:Y:S01]  /*0d20*/  IADD3.X R13, PT, PT, RZ, RZ, R13, P2, P1 ;  /* 0x000000ffff0d7210 */ /* 0x000fe200017e240d */
[----:B------:R-:W-:Y:S01]  /*0d30*/  IMAD R11, R21, R17, R19 ;  /* 0x00000011150b7224 */ /* 0x000fe200078e0213 */
[----:B------:R-:W-:Y:S02]  /*0d40*/  IADD3 R19, P0, PT, RZ, -R18, RZ ;  /* 0x80000012ff137210 */ /* 0x000fe40007f1e0ff */
[----:B------:R-:W-:Y:S01]  /*0d50*/  ISETP.GE.AND P1, PT, R8, RZ, PT ;  /* 0x000000ff0800720c */ /* 0x000fe20003f26270 */
[----:B------:R-:W-:Y:S02]  /*0d60*/  IMAD R11, R13, R16, R11 ;  /* 0x000000100d0b7224 */ /* 0x000fe400078e020b */
[----:B------:R-:W-:-:S04]  /*0d70*/  IMAD.HI.U32 R20, R21, R19, RZ ;  /* 0x0000001315147227 */ /* 0x000fc800078e00ff */
[----:B------:R-:W-:Y:S01]  /*0d80*/  IMAD.X R18, RZ, RZ, ~R11, P0 ;  /* 0x000000ffff127224 */ /* 0x000fe200000e0e0b */
[----:B------:R-:W-:-:S03]  /*0d90*/  IADD3 R11, P4, PT, RZ, -R4, RZ ;  /* 0x80000004ff0b7210 */ /* 0x000fc60007f9e0ff */
[----:B------:R-:W-:Y:S01]  /*0da0*/  IMAD.WIDE.U32 R20, P0, R21, R18, R20 ;  /* 0x0000001215147225 */ /* 0x000fe20007800014 */
[----:B------:R-:W-:-:S03]  /*0db0*/  SEL R11, R11, R4, !P1 ;  /* 0x000000040b0b7207 */ /* 0x000fc60004800000 */
[----:B------:R-:W-:-:S04]  /*0dc0*/  IMAD.HI.U32 R20, P2, R13, R19, R20 ;  /* 0x000000130d147227 */ /* 0x000fc80007840014 */
[CC--:B------:R-:W-:Y:S02]  /*0dd0*/  IMAD R19, R13.reuse, R18.reuse, RZ ;  /* 0x000000120d137224 */ /* 0x0c0fe400078e02ff */
[----:B------:R-:W-:-:S03]  /*0de0*/  IMAD.HI.U32 R18, R13, R18, RZ ;  /* 0x000000120d127227 */ /* 0x000fc600078e00ff */
[----:B------:R-:W-:Y:S01]  /*0df0*/  IADD3 R20, P3, PT, R19, R20, RZ ;  /* 0x0000001413147210 */ /* 0x000fe20007f7e0ff */
[----:B------:R-:W-:Y:S02]  /*0e00*/  IMAD.X R21, RZ, RZ, ~R8, P4 ;  /* 0x000000ffff157224 */ /* 0x000fe400020e0e08 */
[----:B------:R-:W-:Y:S02]  /*0e10*/  IMAD.X R19, R18, 0x1, R13, P0 ;  /* 0x0000000112137824 */ /* 0x000fe400000e060d */
[C---:B------:R-:W-:Y:S01]  /*0e20*/  IMAD.HI.U32 R18, R20.reuse, R11, RZ ;  /* 0x0000000b14127227 */ /* 0x040fe200078e00ff */
[----:B------:R-:W-:Y:S02]  /*0e30*/  SEL R13, R21, R8, !P1 ;  /* 0x00000008150d7207 */ /* 0x000fe40004800000 */
[----:B------:R-:W-:Y:S01]  /*0e40*/  IADD3.X R22, PT, PT, RZ, RZ, R19, P3, P2 ;  /* 0x000000ffff167210 */ /* 0x000fe20001fe4413 */
[----:B------:R-:W-:Y:S02]  /*0e50*/  IMAD.MOV.U32 R19, RZ, RZ, RZ ;  /* 0x000000ffff137224 */ /* 0x000fe400078e00ff */
[----:B------:R-:W-:-:S04]  /*0e60*/  IMAD.WIDE.U32 R18, R20, R13, R18 ;  /* 0x0000000d14127225 */ /* 0x000fc800078e0012 */
[C---:B------:R-:W-:Y:S02]  /*0e70*/  IMAD R21, R22.reuse, R13, RZ ;  /* 0x0000000d16157224 */ /* 0x040fe400078e02ff */
[----:B------:R-:W-:-:S04]  /*0e80*/  IMAD.HI.U32 R18, P0, R22, R11, R18 ;  /* 0x0000000b16127227 */ /* 0x000fc80007800012 */
[----:B------:R-:W-:Y:S01]  /*0e90*/  IMAD.HI.U32 R20, R22, R13, RZ ;  /* 0x0000000d16147227 */ /* 0x000fe200078e00ff */
[----:B------:R-:W-:-:S03]  /*0ea0*/  IADD3 R21, P2, PT, R21, R18, RZ ;  /* 0x0000001215157210 */ /* 0x000fc60007f5e0ff */
[----:B------:R-:W-:Y:S02]  /*0eb0*/  IMAD.X R20, RZ, RZ, R20, P0 ;  /* 0x000000ffff147224 */ /* 0x000fe400000e0614 */
[----:B------:R-:W-:-:S04]  /*0ec0*/  IMAD.WIDE.U32 R18, R21, R16, RZ ;  /* 0x0000001015127225 */ /* 0x000fc800078e00ff */
[----:B------:R-:W-:Y:S01]  /*0ed0*/  IMAD.X R23, RZ, RZ, R20, P2 ;  /* 0x000000ffff177224 */ /* 0x000fe200010e0614 */
[----:B------:R-:W-:Y:S01]  /*0ee0*/  IADD3 R11, P2, PT, -R18, R11, RZ ;  /* 0x0000000b120b7210 */ /* 0x000fe20007f5e1ff */
[----:B------:R-:W-:-:S03]  /*0ef0*/  IMAD R21, R21, R17, R19 ;  /* 0x0000001115157224 */ /* 0x000fc600078e0213 */
[-C--:B------:R-:W-:Y:S01]  /*0f00*/  ISETP.GE.U32.AND P0, PT, R11, R16.reuse, PT ;  /* 0x000000100b00720c */ /* 0x080fe20003f06070 */
[----:B------:R-:W-:-:S04]  /*0f10*/  IMAD R18, R23, R16, R21 ;  /* 0x0000001017127224 */ /* 0x000fc800078e0215 */
[----:B------:R-:W-:Y:S01]  /*0f20*/  IMAD.X R13, R13, 0x1, ~R18, P2 ;  /* 0x000000010d0d7824 */ /* 0x000fe200010e0e12 */
[----:B------:R-:W-:-:S04]  /*0f30*/  IADD3 R19, P2, PT, R11, -R16, RZ ;  /* 0x800000100b137210 */ /* 0x000fc80007f5e0ff */
[C---:B------:R-:W-:Y:S01]  /*0f40*/  ISETP.GE.U32.AND.EX P0, PT, R13.reuse, R17, PT, P0 ;  /* 0x000000110d00720c */ /* 0x040fe20003f06100 */
[----:B------:R-:W-:-:S03]  /*0f50*/  IMAD.X R21, R13, 0x1, ~R17, P2 ;  /* 0x000000010d157824 */ /* 0x000fc600010e0e11 */
[----:B------:R-:W-:Y:S02]  /*0f60*/  SEL R19, R19, R11, P0 ;  /* 0x0000000b13137207 */ /* 0x000fe40000000000 */
[----:B------:R-:W-:Y:S02]  /*0f70*/  SEL R21, R21, R13, P0 ;  /* 0x0000000d15157207 */ /* 0x000fe40000000000 */
[CC--:B------:R-:W-:Y:S02]  /*0f80*/  ISETP.GE.U32.AND P0, PT, R19.reuse, R16.reuse, PT ;  /* 0x000000101300720c */ /* 0x0c0fe40003f06070 */
[----:B------:R-:W-:Y:S02]  /*0f90*/  IADD3 R11, P2, PT, R19, -R16, RZ ;  /* 0x80000010130b7210 */ /* 0x000fe40007f5e0ff */
[----:B------:R-:W-:-:S03]  /*0fa0*/  ISETP.GE.U32.AND.EX P0, PT, R21, R17, PT, P0 ;  /* 0x000000111500720c */ /* 0x000fc60003f06100 */
[----:B------:R-:W-:Y:S01]  /*0fb0*/  IMAD.X R13, R21, 0x1, ~R17, P2 ;  /* 0x00000001150d7824 */ /* 0x000fe200010e0e11 */
[----:B------:R-:W-:-:S04]  /*0fc0*/  SEL R11, R11, R19, P0 ;  /* 0x000000130b0b7207 */ /* 0x000fc80000000000 */
[----:B------:R-:W-:Y:S02]  /*0fd0*/  SEL R13, R13, R21, P0 ;  /* 0x000000150d0d7207 */ /* 0x000fe40000000000 */
[----:B------:R-:W-:Y:S02]  /*0fe0*/  IADD3 R16, P2, PT, RZ, -R11, RZ ;  /* 0x8000000bff107210 */ /* 0x000fe40007f5e0ff */
[----:B------:R-:W-:-:S03]  /*0ff0*/  ISETP.NE.U32.AND P0, PT, R9, RZ, PT ;  /* 0x000000ff0900720c */ /* 0x000fc60003f05070 */
[----:B------:R-:W-:Y:S01]  /*1000*/  IMAD.X R18, RZ, RZ, ~R13, P2 ;  /* 0x000000ffff127224 */ /* 0x000fe200010e0e0d */
[----:B------:R-:W-:Y:S02]  /*1010*/  ISETP.NE.AND.EX P0, PT, R7, RZ, PT, P0 ;  /* 0x000000ff0700720c */ /* 0x000fe40003f05300 */
[----:B------:R-:W-:Y:S02]  /*1020*/  SEL R7, R16, R11, !P1 ;  /* 0x0000000b10077207 */ /* 0x000fe40004800000 */
[----:B------:R-:W-:Y:S01]  /*1030*/  SEL R9, R18, R13, !P1 ;  /* 0x0000000d12097207 */ /* 0x000fe20004800000 */
[----:B------:R-:W-:Y:S01]  /*1040*/  IMAD.MOV.U32 R13, RZ, RZ, 0x0 ;  /* 0x00000000ff0d7424 */ /* 0x000fe200078e00ff */
[----:B------:R-:W-:Y:S02]  /*1050*/  SEL R7, R7, 0xffffffff, P0 ;  /* 0xffffffff07077807 */ /* 0x000fe40000000000 */
[----:B------:R-:W-:Y:S01]  /*1060*/  SEL R9, R9, 0xffffffff, P0 ;  /* 0xffffffff09097807 */ /* 0x000fe20000000000 */
[----:B------:R-:W-:Y:S06]  /*1070*/  RET.REL.NODEC R12 `(_Z26work_efficient_scan_kernelPilS_) ;  /* 0xffffffec0ce07950 */ /* 0x000fec0003c3ffff */
.L_x_22:
[----:B------:R-:W-:-:S00]  /*1080*/  BRA `(.L_x_22) ;  /* 0xfffffffc00fc7947 */ /* 0x000fc0000383ffff */
[----:B------:R-:W-:-:S00]  /*1090*/  NOP ;  /* 0x0000000000007918 */ /* 0x000fc00000000000 */
        /* <DEDUP_REMOVED lines=14> */
.L_x_23:


//--------------------- .nv.shared.reserved.0     --------------------------
	.section	.nv.shared.reserved.0,"aw",@nobits
	.weak		__nv_reservedSMEM_offset_0_alias
	.size		__nv_reservedSMEM_offset_0_alias, 0, 64
	.other		__nv_reservedSMEM_offset_0_alias,@"STO_CUDA_RESERVED_SHARED STV_DEFAULT"
__nv_reservedSMEM_offset_0_alias:
	.zero		0
	.zero		64


//--------------------- .nv.constant0._Z26work_efficient_scan_kernelPilS_ --------------------------
	.section	.nv.constant0._Z26work_efficient_scan_kernelPilS_,"a",@progbits
	.sectionflags	@""
	.align	4
.nv.constant0._Z26work_efficient_scan_kernelPilS_:
	.zero		920


//--------------------- SYMBOLS --------------------------

	.type		.nv.reservedSmem.offset0,@object
	.size		.nv.reservedSmem.offset0,0x4
